//
// Generated by NVIDIA NVVM Compiler
//
// Compiler Build ID: CL-36424714
// Cuda compilation tools, release 13.0, V13.0.88
// Based on NVVM 20.0.0
//

.version 9.0
.target sm_100
.address_size 64

	// .globl	_Z4grepPcS_S_ii

.visible .entry _Z4grepPcS_S_ii(
	.param .u64 .ptr .align 1 _Z4grepPcS_S_ii_param_0,
	.param .u64 .ptr .align 1 _Z4grepPcS_S_ii_param_1,
	.param .u64 .ptr .align 1 _Z4grepPcS_S_ii_param_2,
	.param .u32 _Z4grepPcS_S_ii_param_3,
	.param .u32 _Z4grepPcS_S_ii_param_4
)
{
	.reg .pred 	%p<19>;
	.reg .b16 	%rs<39>;
	.reg .b32 	%r<21>;
	.reg .b64 	%rd<54>;

	ld.param.u64 	%rd30, [_Z4grepPcS_S_ii_param_0];
	ld.param.u64 	%rd32, [_Z4grepPcS_S_ii_param_1];
	ld.param.u64 	%rd31, [_Z4grepPcS_S_ii_param_2];
	ld.param.u32 	%r13, [_Z4grepPcS_S_ii_param_3];
	ld.param.u32 	%r12, [_Z4grepPcS_S_ii_param_4];
	cvta.to.global.u64 	%rd1, %rd32;
	mov.u32 	%r14, %ntid.x;
	mov.u32 	%r15, %ctaid.x;
	mov.u32 	%r16, %tid.x;
	mad.lo.s32 	%r1, %r14, %r15, %r16;
	setp.ge.s32 	%p1, %r1, %r13;
	@%p1 bra 	$L__BB0_21;
	cvta.to.global.u64 	%rd33, %rd30;
	mul.lo.s32 	%r2, %r12, %r1;
	cvt.s64.s32 	%rd34, %r2;
	add.s64 	%rd48, %rd33, %rd34;
	add.s64 	%rd43, %rd30, %rd34;
	ld.global.u8 	%rs4, [%rd48];
	setp.eq.s16 	%p2, %rs4, 0;
	@%p2 bra 	$L__BB0_7;
	ld.global.u8 	%rs1, [%rd1];
	setp.eq.s16 	%p3, %rs1, 0;
	mov.u64 	%rd41, %rd48;
	@%p3 bra 	$L__BB0_8;
$L__BB0_3:
	mov.b64 	%rd42, 0;
	mov.u16 	%rs38, %rs1;
	bra.uni 	$L__BB0_5;
$L__BB0_4:
	add.s64 	%rd6, %rd42, 1;
	add.s64 	%rd37, %rd1, %rd42;
	ld.global.u8 	%rs38, [%rd37+1];
	setp.eq.s16 	%p6, %rs38, 0;
	mov.u64 	%rd42, %rd6;
	@%p6 bra 	$L__BB0_8;
$L__BB0_5:
	add.s64 	%rd36, %rd41, %rd42;
	ld.global.u8 	%rs5, [%rd36];
	setp.eq.s16 	%p4, %rs38, %rs5;
	@%p4 bra 	$L__BB0_4;
	add.s64 	%rd8, %rd41, 1;
	add.s64 	%rd43, %rd43, 1;
	ld.global.u8 	%rs7, [%rd41+1];
	setp.eq.s16 	%p5, %rs7, 0;
	mov.u64 	%rd41, %rd8;
	@%p5 bra 	$L__BB0_21;
	bra.uni 	$L__BB0_3;
$L__BB0_7:
	ld.global.u8 	%rs8, [%rd1];
	setp.eq.s16 	%p7, %rs8, 0;
	@%p7 bra 	$L__BB0_8;
	bra.uni 	$L__BB0_21;
$L__BB0_8:
	setp.eq.s64 	%p8, %rd43, 0;
	cvta.to.global.u64 	%rd39, %rd31;
	add.s64 	%rd49, %rd39, %rd34;
	setp.eq.s32 	%p9, %r12, 0;
	or.pred  	%p10, %p8, %p9;
	@%p10 bra 	$L__BB0_21;
	add.s32 	%r17, %r12, -1;
	and.b32  	%r3, %r12, 15;
	setp.lt.u32 	%p11, %r17, 15;
	@%p11 bra 	$L__BB0_12;
	and.b32  	%r18, %r12, -16;
	neg.s32 	%r19, %r18;
	mov.u64 	%rd44, %rd48;
	mov.u64 	%rd45, %rd49;
$L__BB0_11:
	.pragma "nounroll";
	ld.global.u8 	%rs9, [%rd44];
	st.global.u8 	[%rd45], %rs9;
	ld.global.u8 	%rs10, [%rd44+1];
	st.global.u8 	[%rd45+1], %rs10;
	ld.global.u8 	%rs11, [%rd44+2];
	st.global.u8 	[%rd45+2], %rs11;
	ld.global.u8 	%rs12, [%rd44+3];
	st.global.u8 	[%rd45+3], %rs12;
	ld.global.u8 	%rs13, [%rd44+4];
	st.global.u8 	[%rd45+4], %rs13;
	ld.global.u8 	%rs14, [%rd44+5];
	st.global.u8 	[%rd45+5], %rs14;
	ld.global.u8 	%rs15, [%rd44+6];
	st.global.u8 	[%rd45+6], %rs15;
	ld.global.u8 	%rs16, [%rd44+7];
	st.global.u8 	[%rd45+7], %rs16;
	ld.global.u8 	%rs17, [%rd44+8];
	st.global.u8 	[%rd45+8], %rs17;
	ld.global.u8 	%rs18, [%rd44+9];
	st.global.u8 	[%rd45+9], %rs18;
	ld.global.u8 	%rs19, [%rd44+10];
	st.global.u8 	[%rd45+10], %rs19;
	ld.global.u8 	%rs20, [%rd44+11];
	st.global.u8 	[%rd45+11], %rs20;
	ld.global.u8 	%rs21, [%rd44+12];
	st.global.u8 	[%rd45+12], %rs21;
	ld.global.u8 	%rs22, [%rd44+13];
	st.global.u8 	[%rd45+13], %rs22;
	ld.global.u8 	%rs23, [%rd44+14];
	st.global.u8 	[%rd45+14], %rs23;
	add.s64 	%rd48, %rd44, 16;
	ld.global.u8 	%rs24, [%rd44+15];
	add.s64 	%rd49, %rd45, 16;
	st.global.u8 	[%rd45+15], %rs24;
	add.s32 	%r19, %r19, 16;
	setp.ne.s32 	%p12, %r19, 0;
	mov.u64 	%rd44, %rd48;
	mov.u64 	%rd45, %rd49;
	@%p12 bra 	$L__BB0_11;
$L__BB0_12:
	setp.eq.s32 	%p13, %r3, 0;
	@%p13 bra 	$L__BB0_21;
	and.b32  	%r7, %r12, 7;
	setp.lt.u32 	%p14, %r3, 8;
	@%p14 bra 	$L__BB0_15;
	ld.global.u8 	%rs25, [%rd48];
	st.global.u8 	[%rd49], %rs25;
	ld.global.u8 	%rs26, [%rd48+1];
	st.global.u8 	[%rd49+1], %rs26;
	ld.global.u8 	%rs27, [%rd48+2];
	st.global.u8 	[%rd49+2], %rs27;
	ld.global.u8 	%rs28, [%rd48+3];
	st.global.u8 	[%rd49+3], %rs28;
	ld.global.u8 	%rs29, [%rd48+4];
	st.global.u8 	[%rd49+4], %rs29;
	ld.global.u8 	%rs30, [%rd48+5];
	st.global.u8 	[%rd49+5], %rs30;
	ld.global.u8 	%rs31, [%rd48+6];
	st.global.u8 	[%rd49+6], %rs31;
	ld.global.u8 	%rs32, [%rd48+7];
	st.global.u8 	[%rd49+7], %rs32;
	add.s64 	%rd49, %rd49, 8;
	add.s64 	%rd48, %rd48, 8;
$L__BB0_15:
	setp.eq.s32 	%p15, %r7, 0;
	@%p15 bra 	$L__BB0_21;
	and.b32  	%r8, %r12, 3;
	setp.lt.u32 	%p16, %r7, 4;
	@%p16 bra 	$L__BB0_18;
	ld.global.u8 	%rs33, [%rd48];
	st.global.u8 	[%rd49], %rs33;
	ld.global.u8 	%rs34, [%rd48+1];
	st.global.u8 	[%rd49+1], %rs34;
	ld.global.u8 	%rs35, [%rd48+2];
	st.global.u8 	[%rd49+2], %rs35;
	ld.global.u8 	%rs36, [%rd48+3];
	st.global.u8 	[%rd49+3], %rs36;
	add.s64 	%rd49, %rd49, 4;
	add.s64 	%rd48, %rd48, 4;
$L__BB0_18:
	setp.eq.s32 	%p17, %r8, 0;
	@%p17 bra 	$L__BB0_21;
	neg.s32 	%r20, %r8;
$L__BB0_20:
	.pragma "nounroll";
	add.s64 	%rd28, %rd48, 1;
	ld.global.u8 	%rs37, [%rd48];
	add.s64 	%rd29, %rd49, 1;
	st.global.u8 	[%rd49], %rs37;
	add.s32 	%r20, %r20, 1;
	setp.ne.s32 	%p18, %r20, 0;
	mov.u64 	%rd48, %rd28;
	mov.u64 	%rd49, %rd29;
	@%p18 bra 	$L__BB0_20;
$L__BB0_21:
	ret;

}


// ===== COMPILED SASS (sm_100) =====

	.target	sm_100

	.elftype	@"ET_EXEC"


//--------------------- .note.nv.tkinfo           --------------------------
	.section	.note.nv.tkinfo,"",@"SHT_NOTE"
	.sectionflags	@"SHF_NOTE_NV_TKINFO"
	.tkinfo
        /*0018*/ 	.word	0x00000002
        /*0030*/ 	.string	""
        /*0030*/ 	.string	"ptxas"
        /*0030*/ 	.string	"Cuda compilation tools, release 13.0, V13.0.88"
        /*0030*/ 	.string	"Build cuda_13.0.r13.0/compiler.36424714_0"
        /*0030*/ 	.string	"-arch sm_100 -m 64 "



//--------------------- .note.nv.cuinfo           --------------------------
	.section	.note.nv.cuinfo,"",@"SHT_NOTE"
	.sectionflags	@"SHF_NOTE_NV_CUINFO"
        /*0018*/ 	.short	0x0002
        /*001a*/ 	.short	0x0064
        /*001c*/ 	.short	0x0082
	.zero		2


//--------------------- .nv.info                  --------------------------
	.section	.nv.info,"",@"SHT_CUDA_INFO"
	.align	4


	//----- nvinfo : EIATTR_REGCOUNT
	.align		4
        /*0000*/ 	.byte	0x04, 0x2f
        /*0002*/ 	.short	(.L_1 - .L_0)
	.align		4
.L_0:
        /*0004*/ 	.word	index@(_Z4grepPcS_S_ii)
        /*0008*/ 	.word	0x00000014


	//----- nvinfo : EIATTR_FRAME_SIZE
	.align		4
.L_1:
        /*000c*/ 	.byte	0x04, 0x11
        /*000e*/ 	.short	(.L_3 - .L_2)
	.align		4
.L_2:
        /*0010*/ 	.word	index@(_Z4grepPcS_S_ii)
        /*0014*/ 	.word	0x00000000


	//----- nvinfo : EIATTR_MIN_STACK_SIZE
	.align		4
.L_3:
        /*0018*/ 	.byte	0x04, 0x12
        /*001a*/ 	.short	(.L_5 - .L_4)
	.align		4
.L_4:
        /*001c*/ 	.word	index@(_Z4grepPcS_S_ii)
        /*0020*/ 	.word	0x00000000
.L_5:


//--------------------- .nv.compat                --------------------------
	.section	.nv.compat,"",@"SHT_CUDA_COMPAT_INFO"
	.align	4
        /*0000*/ 	.byte	0x02, 0x09, 0x00, 0x00, 0x02, 0x02, 0x01, 0x00, 0x02, 0x05, 0x05, 0x00, 0x03, 0x07, 0x01, 0x01
        /*0010*/ 	.byte	0x02, 0x03, 0x00, 0x00, 0x02, 0x06, 0x01, 0x00, 0x04, 0x0b, 0x08, 0x00, 0x09, 0x00, 0x00, 0x00
        /*0020*/ 	.byte	0x00, 0x00, 0x00, 0x00


//--------------------- .nv.info._Z4grepPcS_S_ii  --------------------------
	.section	.nv.info._Z4grepPcS_S_ii,"",@"SHT_CUDA_INFO"
	.sectionflags	@""
	.align	4


	//----- nvinfo : EIATTR_CUDA_API_VERSION
	.align		4
        /*0000*/ 	.byte	0x04, 0x37
        /*0002*/ 	.short	(.L_7 - .L_6)
.L_6:
        /*0004*/ 	.word	0x00000082


	//----- nvinfo : EIATTR_KPARAM_INFO
	.align		4
.L_7:
        /*0008*/ 	.byte	0x04, 0x17
        /*000a*/ 	.short	(.L_9 - .L_8)
.L_8:
        /*000c*/ 	.word	0x00000000
        /*0010*/ 	.short	0x0004
        /*0012*/ 	.short	0x001c
        /*0014*/ 	.byte	0x00, 0xf0, 0x11, 0x00


	//----- nvinfo : EIATTR_KPARAM_INFO
	.align		4
.L_9:
        /*0018*/ 	.byte	0x04, 0x17
        /*001a*/ 	.short	(.L_11 - .L_10)
.L_10:
        /*001c*/ 	.word	0x00000000
        /*0020*/ 	.short	0x0003
        /*0022*/ 	.short	0x0018
        /*0024*/ 	.byte	0x00, 0xf0, 0x11, 0x00


	//----- nvinfo : EIATTR_KPARAM_INFO
	.align		4
.L_11:
        /*0028*/ 	.byte	0x04, 0x17
        /*002a*/ 	.short	(.L_13 - .L_12)
.L_12:
        /*002c*/ 	.word	0x00000000
        /*0030*/ 	.short	0x0002
        /*0032*/ 	.short	0x0010
        /*0034*/ 	.byte	0x00, 0xf5, 0x21, 0x00


	//----- nvinfo : EIATTR_KPARAM_INFO
	.align		4
.L_13:
        /*0038*/ 	.byte	0x04, 0x17
        /*003a*/ 	.short	(.L_15 - .L_14)
.L_14:
        /*003c*/ 	.word	0x00000000
        /*0040*/ 	.short	0x0001
        /*0042*/ 	.short	0x0008
        /*0044*/ 	.byte	0x00, 0xf5, 0x21, 0x00


	//----- nvinfo : EIATTR_KPARAM_INFO
	.align		4
.L_15:
        /*0048*/ 	.byte	0x04, 0x17
        /*004a*/ 	.short	(.L_17 - .L_16)
.L_16:
        /*004c*/ 	.word	0x00000000
        /*0050*/ 	.short	0x0000
        /*0052*/ 	.short	0x0000
        /*0054*/ 	.byte	0x00, 0xf5, 0x21, 0x00


	//----- nvinfo : EIATTR_SPARSE_MMA_MASK
	.align		4
.L_17:
        /*0058*/ 	.byte	0x03, 0x50
        /*005a*/ 	.short	0x0000


	//----- nvinfo : EIATTR_MAXREG_COUNT
	.align		4
        /*005c*/ 	.byte	0x03, 0x1b
        /*005e*/ 	.short	0x00ff


	//----- nvinfo : EIATTR_MERCURY_ISA_VERSION
	.align		4
        /*0060*/ 	.byte	0x03, 0x5f
        /*0062*/ 	.short	0x0101


	//----- nvinfo : EIATTR_VRC_CTA_INIT_COUNT
	.align		4
        /*0064*/ 	.byte	0x02, 0x4a
	.zero		1
	.zero		1


	//----- nvinfo : EIATTR_EXIT_INSTR_OFFSETS
	.align		4
        /*0068*/ 	.byte	0x04, 0x1c
        /*006a*/ 	.short	(.L_19 - .L_18)


	//   ....[0]....
.L_18:
        /*006c*/ 	.word	0x00000070


	//   ....[1]....
        /*0070*/ 	.word	0x000002c0


	//   ....[2]....
        /*0074*/ 	.word	0x000003d0


	//   ....[3]....
        /*0078*/ 	.word	0x00000460


	//   ....[4]....
        /*007c*/ 	.word	0x000007e0


	//   ....[5]....
        /*0080*/ 	.word	0x000009b0


	//   ....[6]....
        /*0084*/ 	.word	0x00000b00


	//   ....[7]....
        /*0088*/ 	.word	0x00000bd0


	//----- nvinfo : EIATTR_CRS_STACK_SIZE
	.align		4
.L_19:
        /*008c*/ 	.byte	0x04, 0x1e
        /*008e*/ 	.short	(.L_21 - .L_20)
.L_20:
        /*0090*/ 	.word	0x00000000


	//----- nvinfo : EIATTR_CBANK_PARAM_SIZE
	.align		4
.L_21:
        /*0094*/ 	.byte	0x03, 0x19
        /*0096*/ 	.short	0x0020


	//----- nvinfo : EIATTR_PARAM_CBANK
	.align		4
        /*0098*/ 	.byte	0x04, 0x0a
        /*009a*/ 	.short	(.L_23 - .L_22)
	.align		4
.L_22:
        /*009c*/ 	.word	index@(.nv.constant0._Z4grepPcS_S_ii)
        /*00a0*/ 	.short	0x0380
        /*00a2*/ 	.short	0x0020


	//----- nvinfo : EIATTR_SW_WAR
	.align		4
.L_23:
        /*00a4*/ 	.byte	0x04, 0x36
        /*00a6*/ 	.short	(.L_25 - .L_24)
.L_24:
        /*00a8*/ 	.word	0x00000008
.L_25:


//--------------------- .nv.callgraph             --------------------------
	.section	.nv.callgraph,"",@"SHT_CUDA_CALLGRAPH"
	.align	4
	.sectionentsize	8
	.align		4
        /*0000*/ 	.word	0x00000000
	.align		4
        /*0004*/ 	.word	0xffffffff
	.align		4
        /*0008*/ 	.word	0x00000000
	.align		4
        /*000c*/ 	.word	0xfffffffe
	.align		4
        /*0010*/ 	.word	0x00000000
	.align		4
        /*0014*/ 	.word	0xfffffffd
	.align		4
        /*0018*/ 	.word	0x00000000
	.align		4
        /*001c*/ 	.word	0xfffffffc


//--------------------- .text._Z4grepPcS_S_ii     --------------------------
	.section	.text._Z4grepPcS_S_ii,"ax",@progbits
	.align	128
        .global         _Z4grepPcS_S_ii
        .type           _Z4grepPcS_S_ii,@function
        .size           _Z4grepPcS_S_ii,(.L_x_12 - _Z4grepPcS_S_ii)
        .other          _Z4grepPcS_S_ii,@"STO_CUDA_ENTRY STV_DEFAULT"
_Z4grepPcS_S_ii:
.text._Z4grepPcS_S_ii:
[----:B------:R-:W-:Y:S01]  /*0000*/  LDC R1, c[0x0][0x37c] ;  /* 0x0000df00ff017b82 */ /* 0x000fe20000000800 */
[----:B------:R-:W0:Y:S01]  /*0010*/  S2R R0, SR_CTAID.X ;  /* 0x0000000000007919 */ /* 0x000e220000002500 */
[----:B------:R-:W0:Y:S01]  /*0020*/  LDCU UR4, c[0x0][0x360] ;  /* 0x00006c00ff0477ac */ /* 0x000e220008000800 */
[----:B------:R-:W0:Y:S01]  /*0030*/  S2R R3, SR_TID.X ;  /* 0x0000000000037919 */ /* 0x000e220000002100 */
[----:B------:R-:W1:Y:S01]  /*0040*/  LDCU UR5, c[0x0][0x398] ;  /* 0x00007300ff0577ac */ /* 0x000e620008000800 */
[----:B0-----:R-:W-:-:S05]  /*0050*/  IMAD R0, R0, UR4, R3 ;  /* 0x0000000400007c24 */ /* 0x001fca000f8e0203 */
[----:B-1----:R-:W-:-:S13]  /*0060*/  ISETP.GE.AND P0, PT, R0, UR5, PT ;  /* 0x0000000500007c0c */ /* 0x002fda000bf06270 */
[----:B------:R-:W-:Y:S05]  /*0070*/  @P0 EXIT ;  /* 0x000000000000094d */ /* 0x000fea0003800000 */
[----:B------:R-:W0:Y:S01]  /*0080*/  LDCU UR4, c[0x0][0x39c] ;  /* 0x00007380ff0477ac */ /* 0x000e220008000800 */
[----:B------:R-:W1:Y:S01]  /*0090*/  LDCU.64 UR6, c[0x0][0x380] ;  /* 0x00007000ff0677ac */ /* 0x000e620008000a00 */
[----:B------:R-:W2:Y:S01]  /*00a0*/  LDCU.64 UR8, c[0x0][0x358] ;  /* 0x00006b00ff0877ac */ /* 0x000ea20008000a00 */
[----:B0-----:R-:W-:-:S05]  /*00b0*/  IMAD R0, R0, UR4, RZ ;  /* 0x0000000400007c24 */ /* 0x001fca000f8e02ff */
[----:B------:R-:W-:Y:S02]  /*00c0*/  SHF.R.S32.HI R11, RZ, 0x1f, R0 ;  /* 0x0000001fff0b7819 */ /* 0x000fe40000011400 */
[----:B-1----:R-:W-:-:S04]  /*00d0*/  IADD3 R5, P0, PT, R0, UR6, RZ ;  /* 0x0000000600057c10 */ /* 0x002fc8000ff1e0ff */
[----:B------:R-:W-:Y:S01]  /*00e0*/  IADD3.X R4, PT, PT, R11, UR7, RZ, P0, !PT ;  /* 0x000000070b047c10 */ /* 0x000fe200087fe4ff */
[----:B------:R-:W-:-:S04]  /*00f0*/  IMAD.MOV.U32 R2, RZ, RZ, R5 ;  /* 0x000000ffff027224 */ /* 0x000fc800078e0005 */
[----:B------:R-:W-:-:S05]  /*0100*/  IMAD.MOV.U32 R3, RZ, RZ, R4 ;  /* 0x000000ffff037224 */ /* 0x000fca00078e0004 */
[----:B--2---:R-:W2:Y:S01]  /*0110*/  LDG.E.U8 R6, desc[UR8][R2.64] ;  /* 0x0000000802067981 */ /* 0x004ea2000c1e1100 */
[----:B------:R-:W-:Y:S01]  /*0120*/  BSSY.RECONVERGENT B0, `(.L_x_0) ;  /* 0x000002c000007945 */ /* 0x000fe20003800200 */
[----:B--2---:R-:W-:-:S13]  /*0130*/  ISETP.NE.AND P0, PT, R6, RZ, PT ;  /* 0x000000ff0600720c */ /* 0x004fda0003f05270 */
[----:B------:R-:W-:Y:S05]  /*0140*/  @!P0 BRA `(.L_x_1) ;  /* 0x0000000000948947 */ /* 0x000fea0003800000 */
[----:B------:R-:W0:Y:S02]  /*0150*/  LDC.64 R6, c[0x0][0x388] ;  /* 0x0000e200ff067b82 */ /* 0x000e240000000a00 */
[----:B0-----:R-:W2:Y:S02]  /*0160*/  LDG.E.U8 R8, desc[UR8][R6.64] ;  /* 0x0000000806087981 */ /* 0x001ea4000c1e1100 */
[----:B--2---:R-:W-:-:S13]  /*0170*/  ISETP.NE.AND P0, PT, R8, RZ, PT ;  /* 0x000000ff0800720c */ /* 0x004fda0003f05270 */
[----:B------:R-:W-:Y:S05]  /*0180*/  @!P0 BRA `(.L_x_2) ;  /* 0x0000000000948947 */ /* 0x000fea0003800000 */
[----:B------:R-:W-:Y:S02]  /*0190*/  IMAD.MOV.U32 R13, RZ, RZ, R2 ;  /* 0x000000ffff0d7224 */ /* 0x000fe400078e0002 */
[----:B------:R-:W-:-:S07]  /*01a0*/  IMAD.MOV.U32 R14, RZ, RZ, R3 ;  /* 0x000000ffff0e7224 */ /* 0x000fce00078e0003 */
.L_x_4:
[----:B------:R-:W-:Y:S01]  /*01b0*/  IMAD.MOV.U32 R10, RZ, RZ, RZ ;  /* 0x000000ffff0a7224 */ /* 0x000fe200078e00ff */
[----:B------:R-:W-:Y:S01]  /*01c0*/  PRMT R9, R8, 0x7610, R9 ;  /* 0x0000761008097816 */ /* 0x000fe20000000009 */
[----:B------:R-:W-:-:S07]  /*01d0*/  IMAD.MOV.U32 R12, RZ, RZ, RZ ;  /* 0x000000ffff0c7224 */ /* 0x000fce00078e00ff */
.L_x_5:
[----:B------:R-:W-:-:S05]  /*01e0*/  IADD3 R6, P0, PT, R13, R10, RZ ;  /* 0x0000000a0d067210 */ /* 0x000fca0007f1e0ff */
[----:B------:R-:W-:-:S05]  /*01f0*/  IMAD.X R7, R14, 0x1, R12, P0 ;  /* 0x000000010e077824 */ /* 0x000fca00000e060c */
[----:B------:R-:W2:Y:S01]  /*0200*/  LDG.E.U8 R6, desc[UR8][R6.64] ;  /* 0x0000000806067981 */ /* 0x000ea2000c1e1100 */
[----:B------:R-:W-:-:S04]  /*0210*/  PRMT R9, R9, 0x9910, RZ ;  /* 0x0000991009097816 */ /* 0x000fc800000000ff */
[----:B--2---:R-:W-:-:S13]  /*0220*/  ISETP.NE.AND P0, PT, R9, R6, PT ;  /* 0x000000060900720c */ /* 0x004fda0003f05270 */
[----:B------:R-:W-:Y:S05]  /*0230*/  @!P0 BRA `(.L_x_3) ;  /* 0x0000000000308947 */ /* 0x000fea0003800000 */
[----:B------:R-:W-:Y:S01]  /*0240*/  IMAD.MOV.U32 R6, RZ, RZ, R13 ;  /* 0x000000ffff067224 */ /* 0x000fe200078e000d */
[----:B------:R-:W-:-:S05]  /*0250*/  MOV R7, R14 ;  /* 0x0000000e00077202 */ /* 0x000fca0000000f00 */
[----:B------:R-:W2:Y:S01]  /*0260*/  LDG.E.U8 R6, desc[UR8][R6.64+0x1] ;  /* 0x0000010806067981 */ /* 0x000ea2000c1e1100 */
[----:B------:R-:W-:Y:S02]  /*0270*/  IADD3 R5, P2, PT, R5, 0x1, RZ ;  /* 0x0000000105057810 */ /* 0x000fe40007f5e0ff */
[----:B------:R-:W-:-:S03]  /*0280*/  IADD3 R9, P1, PT, R13, 0x1, RZ ;  /* 0x000000010d097810 */ /* 0x000fc60007f3e0ff */
[----:B------:R-:W-:Y:S02]  /*0290*/  IMAD.X R4, RZ, RZ, R4, P2 ;  /* 0x000000ffff047224 */ /* 0x000fe400010e0604 */
[----:B------:R-:W-:Y:S01]  /*02a0*/  IMAD.X R10, RZ, RZ, R14, P1 ;  /* 0x000000ffff0a7224 */ /* 0x000fe200008e060e */
[----:B--2---:R-:W-:-:S13]  /*02b0*/  ISETP.NE.AND P0, PT, R6, RZ, PT ;  /* 0x000000ff0600720c */ /* 0x004fda0003f05270 */
[----:B------:R-:W-:Y:S05]  /*02c0*/  @!P0 EXIT ;  /* 0x000000000000894d */ /* 0x000fea0003800000 */
[----:B------:R-:W-:Y:S02]  /*02d0*/  IMAD.MOV.U32 R13, RZ, RZ, R9 ;  /* 0x000000ffff0d7224 */ /* 0x000fe400078e0009 */
[----:B------:R-:W-:Y:S01]  /*02e0*/  IMAD.MOV.U32 R14, RZ, RZ, R10 ;  /* 0x000000ffff0e7224 */ /* 0x000fe200078e000a */
[----:B------:R-:W-:Y:S06]  /*02f0*/  BRA `(.L_x_4) ;  /* 0xfffffffc00ac7947 */ /* 0x000fec000383ffff */
.L_x_3:
[----:B------:R-:W0:Y:S02]  /*0300*/  LDCU.64 UR4, c[0x0][0x388] ;  /* 0x00007100ff0477ac */ /* 0x000e240008000a00 */
[----:B0-----:R-:W-:-:S04]  /*0310*/  IADD3 R6, P0, PT, R10, UR4, RZ ;  /* 0x000000040a067c10 */ /* 0x001fc8000ff1e0ff */
[----:B------:R-:W-:-:S05]  /*0320*/  IADD3.X R7, PT, PT, R12, UR5, RZ, P0, !PT ;  /* 0x000000050c077c10 */ /* 0x000fca00087fe4ff */
[----:B------:R-:W2:Y:S01]  /*0330*/  LDG.E.U8 R6, desc[UR8][R6.64+0x1] ;  /* 0x0000010806067981 */ /* 0x000ea2000c1e1100 */
[----:B------:R-:W-:-:S05]  /*0340*/  IADD3 R10, P1, PT, R10, 0x1, RZ ;  /* 0x000000010a0a7810 */ /* 0x000fca0007f3e0ff */
[----:B------:R-:W-:Y:S01]  /*0350*/  IMAD.X R12, RZ, RZ, R12, P1 ;  /* 0x000000ffff0c7224 */ /* 0x000fe200008e060c */
[----:B--2---:R-:W-:-:S13]  /*0360*/  ISETP.NE.AND P0, PT, R6, RZ, PT ;  /* 0x000000ff0600720c */ /* 0x004fda0003f05270 */
[----:B------:R-:W-:Y:S05]  /*0370*/  @!P0 BRA `(.L_x_2) ;  /* 0x0000000000188947 */ /* 0x000fea0003800000 */
[----:B------:R-:W-:Y:S01]  /*0380*/  PRMT R9, R6, 0x7610, R9 ;  /* 0x0000761006097816 */ /* 0x000fe20000000009 */
[----:B------:R-:W-:Y:S06]  /*0390*/  BRA `(.L_x_5) ;  /* 0xfffffffc00907947 */ /* 0x000fec000383ffff */
.L_x_1:
[----:B------:R-:W0:Y:S02]  /*03a0*/  LDC.64 R6, c[0x0][0x388] ;  /* 0x0000e200ff067b82 */ /* 0x000e240000000a00 */
[----:B0-----:R-:W2:Y:S02]  /*03b0*/  LDG.E.U8 R6, desc[UR8][R6.64] ;  /* 0x0000000806067981 */ /* 0x001ea4000c1e1100 */
[----:B--2---:R-:W-:-:S13]  /*03c0*/  ISETP.NE.AND P0, PT, R6, RZ, PT ;  /* 0x000000ff0600720c */ /* 0x004fda0003f05270 */
[----:B------:R-:W-:Y:S05]  /*03d0*/  @P0 EXIT ;  /* 0x000000000000094d */ /* 0x000fea0003800000 */
.L_x_2:
[----:B------:R-:W-:Y:S05]  /*03e0*/  BSYNC.RECONVERGENT B0 ;  /* 0x0000000000007941 */ /* 0x000fea0003800200 */
.L_x_0:
[----:B------:R-:W0:Y:S01]  /*03f0*/  LDCU UR7, c[0x0][0x39c] ;  /* 0x00007380ff0777ac */ /* 0x000e220008000800 */
[----:B------:R-:W-:Y:S01]  /*0400*/  ISETP.EQ.U32.AND P1, PT, R5, RZ, PT ;  /* 0x000000ff0500720c */ /* 0x000fe20003f22070 */
[----:B------:R-:W1:Y:S01]  /*0410*/  LDCU.64 UR4, c[0x0][0x390] ;  /* 0x00007200ff0477ac */ /* 0x000e620008000a00 */
[----:B0-----:R-:W-:-:S04]  /*0420*/  ISETP.NE.AND P0, PT, RZ, UR7, PT ;  /* 0x00000007ff007c0c */ /* 0x001fc8000bf05270 */
[----:B------:R-:W-:Y:S02]  /*0430*/  ISETP.EQ.OR.EX P0, PT, R4, RZ, !P0, P1 ;  /* 0x000000ff0400720c */ /* 0x000fe40004702710 */
[----:B-1----:R-:W-:-:S04]  /*0440*/  IADD3 R4, P1, PT, R0, UR4, RZ ;  /* 0x0000000400047c10 */ /* 0x002fc8000ff3e0ff */
[----:B------:R-:W-:-:S07]  /*0450*/  IADD3.X R5, PT, PT, R11, UR5, RZ, P1, !PT ;  /* 0x000000050b057c10 */ /* 0x000fce0008ffe4ff */
[----:B------:R-:W-:Y:S05]  /*0460*/  @P0 EXIT ;  /* 0x000000000000094d */ /* 0x000fea0003800000 */
[----:B------:R-:W-:Y:S02]  /*0470*/  UIADD3 UR4, UPT, UPT, UR7, -0x1, URZ ;  /* 0xffffffff07047890 */ /* 0x000fe4000fffe0ff */
[----:B------:R-:W-:Y:S02]  /*0480*/  ULOP3.LUT UR5, UR7, 0xf, URZ, 0xc0, !UPT ;  /* 0x0000000f07057892 */ /* 0x000fe4000f8ec0ff */
[----:B------:R-:W-:-:S09]  /*0490*/  UISETP.GE.U32.AND UP0, UPT, UR4, 0xf, UPT ;  /* 0x0000000f0400788c */ /* 0x000fd2000bf06070 */
[----:B------:R-:W-:Y:S05]  /*04a0*/  BRA.U !UP0, `(.L_x_6) ;  /* 0x0000000108c87547 */ /* 0x000fea000b800000 */
[----:B------:R-:W-:Y:S01]  /*04b0*/  ULOP3.LUT UR4, UR7, 0xfffffff0, URZ, 0xc0, !UPT ;  /* 0xfffffff007047892 */ /* 0x000fe2000f8ec0ff */
[----:B------:R-:W-:Y:S01]  /*04c0*/  IMAD.MOV.U32 R6, RZ, RZ, R2 ;  /* 0x000000ffff067224 */ /* 0x000fe200078e0002 */
[----:B------:R-:W-:Y:S01]  /*04d0*/  MOV R0, R4 ;  /* 0x0000000400007202 */ /* 0x000fe20000000f00 */
[----:B------:R-:W-:Y:S01]  /*04e0*/  IMAD.MOV.U32 R15, RZ, RZ, R5 ;  /* 0x000000ffff0f7224 */ /* 0x000fe200078e0005 */
[----:B------:R-:W-:-:S12]  /*04f0*/  UIADD3 UR4, UPT, UPT, -UR4, URZ, URZ ;  /* 0x000000ff04047290 */ /* 0x000fd8000fffe1ff */
.L_x_7:
[----:B------:R-:W-:-:S05]  /*0500*/  IMAD.MOV.U32 R2, RZ, RZ, R6 ;  /* 0x000000ffff027224 */ /* 0x000fca00078e0006 */
[----:B------:R-:W2:Y:S01]  /*0510*/  LDG.E.U8 R7, desc[UR8][R2.64] ;  /* 0x0000000802077981 */ /* 0x000ea2000c1e1100 */
[----:B------:R-:W-:Y:S02]  /*0520*/  IMAD.MOV.U32 R4, RZ, RZ, R0 ;  /* 0x000000ffff047224 */ /* 0x000fe400078e0000 */
[----:B------:R-:W-:-:S05]  /*0530*/  IMAD.MOV.U32 R5, RZ, RZ, R15 ;  /* 0x000000ffff057224 */ /* 0x000fca00078e000f */
[----:B--2---:R0:W-:Y:S04]  /*0540*/  STG.E.U8 desc[UR8][R4.64], R7 ;  /* 0x0000000704007986 */ /* 0x0041e8000c101108 */
[----:B------:R-:W2:Y:S04]  /*0550*/  LDG.E.U8 R9, desc[UR8][R2.64+0x1] ;  /* 0x0000010802097981 */ /* 0x000ea8000c1e1100 */
[----:B--2---:R1:W-:Y:S04]  /*0560*/  STG.E.U8 desc[UR8][R4.64+0x1], R9 ;  /* 0x0000010904007986 */ /* 0x0043e8000c101108 */
[----:B------:R-:W2:Y:S04]  /*0570*/  LDG.E.U8 R11, desc[UR8][R2.64+0x2] ;  /* 0x00000208020b7981 */ /* 0x000ea8000c1e1100 */
[----:B--2---:R2:W-:Y:S04]  /*0580*/  STG.E.U8 desc[UR8][R4.64+0x2], R11 ;  /* 0x0000020b04007986 */ /* 0x0045e8000c101108 */
[----:B------:R-:W3:Y:S04]  /*0590*/  LDG.E.U8 R13, desc[UR8][R2.64+0x3] ;  /* 0x00000308020d7981 */ /* 0x000ee8000c1e1100 */
[----:B---3--:R3:W-:Y:S04]  /*05a0*/  STG.E.U8 desc[UR8][R4.64+0x3], R13 ;  /* 0x0000030d04007986 */ /* 0x0087e8000c101108 */
[----:B------:R-:W4:Y:S04]  /*05b0*/  LDG.E.U8 R15, desc[UR8][R2.64+0x4] ;  /* 0x00000408020f7981 */ /* 0x000f28000c1e1100 */
[----:B----4-:R4:W-:Y:S04]  /*05c0*/  STG.E.U8 desc[UR8][R4.64+0x4], R15 ;  /* 0x0000040f04007986 */ /* 0x0109e8000c101108 */
[----:B------:R-:W5:Y:S04]  /*05d0*/  LDG.E.U8 R17, desc[UR8][R2.64+0x5] ;  /* 0x0000050802117981 */ /* 0x000f68000c1e1100 */
[----:B-----5:R5:W-:Y:S04]  /*05e0*/  STG.E.U8 desc[UR8][R4.64+0x5], R17 ;  /* 0x0000051104007986 */ /* 0x020be8000c101108 */
[----:B0-----:R-:W2:Y:S04]  /*05f0*/  LDG.E.U8 R7, desc[UR8][R2.64+0x6] ;  /* 0x0000060802077981 */ /* 0x001ea8000c1e1100 */
[----:B--2---:R0:W-:Y:S04]  /*0600*/  STG.E.U8 desc[UR8][R4.64+0x6], R7 ;  /* 0x0000060704007986 */ /* 0x0041e8000c101108 */
[----:B-1----:R-:W2:Y:S04]  /*0610*/  LDG.E.U8 R9, desc[UR8][R2.64+0x7] ;  /* 0x0000070802097981 */ /* 0x002ea8000c1e1100 */
[----:B--2---:R1:W-:Y:S04]  /*0620*/  STG.E.U8 desc[UR8][R4.64+0x7], R9 ;  /* 0x0000070904007986 */ /* 0x0043e8000c101108 */
[----:B------:R-:W2:Y:S04]  /*0630*/  LDG.E.U8 R11, desc[UR8][R2.64+0x8] ;  /* 0x00000808020b7981 */ /* 0x000ea8000c1e1100 */
[----:B--2---:R2:W-:Y:S04]  /*0640*/  STG.E.U8 desc[UR8][R4.64+0x8], R11 ;  /* 0x0000080b04007986 */ /* 0x0045e8000c101108 */
[----:B---3--:R-:W3:Y:S04]  /*0650*/  LDG.E.U8 R13, desc[UR8][R2.64+0x9] ;  /* 0x00000908020d7981 */ /* 0x008ee8000c1e1100 */
[----:B---3--:R3:W-:Y:S04]  /*0660*/  STG.E.U8 desc[UR8][R4.64+0x9], R13 ;  /* 0x0000090d04007986 */ /* 0x0087e8000c101108 */
[----:B----4-:R-:W4:Y:S04]  /*0670*/  LDG.E.U8 R15, desc[UR8][R2.64+0xa] ;  /* 0x00000a08020f7981 */ /* 0x010f28000c1e1100 */
[----:B----4-:R4:W-:Y:S04]  /*0680*/  STG.E.U8 desc[UR8][R4.64+0xa], R15 ;  /* 0x00000a0f04007986 */ /* 0x0109e8000c101108 */
[----:B-----5:R-:W5:Y:S04]  /*0690*/  LDG.E.U8 R17, desc[UR8][R2.64+0xb] ;  /* 0x00000b0802117981 */ /* 0x020f68000c1e1100 */
[----:B-----5:R-:W-:Y:S04]  /*06a0*/  STG.E.U8 desc[UR8][R4.64+0xb], R17 ;  /* 0x00000b1104007986 */ /* 0x020fe8000c101108 */
[----:B0-----:R-:W5:Y:S04]  /*06b0*/  LDG.E.U8 R7, desc[UR8][R2.64+0xc] ;  /* 0x00000c0802077981 */ /* 0x001f68000c1e1100 */
[----:B-----5:R-:W-:Y:S04]  /*06c0*/  STG.E.U8 desc[UR8][R4.64+0xc], R7 ;  /* 0x00000c0704007986 */ /* 0x020fe8000c101108 */
[----:B-1----:R-:W5:Y:S04]  /*06d0*/  LDG.E.U8 R9, desc[UR8][R2.64+0xd] ;  /* 0x00000d0802097981 */ /* 0x002f68000c1e1100 */
[----:B-----5:R-:W-:Y:S04]  /*06e0*/  STG.E.U8 desc[UR8][R4.64+0xd], R9 ;  /* 0x00000d0904007986 */ /* 0x020fe8000c101108 */
[----:B--2---:R-:W2:Y:S01]  /*06f0*/  LDG.E.U8 R11, desc[UR8][R2.64+0xe] ;  /* 0x00000e08020b7981 */ /* 0x004ea2000c1e1100 */
[----:B------:R-:W-:Y:S01]  /*0700*/  UIADD3 UR4, UPT, UPT, UR4, 0x10, URZ ;  /* 0x0000001004047890 */ /* 0x000fe2000fffe0ff */
[----:B------:R-:W-:-:S03]  /*0710*/  IADD3 R0, P1, PT, R4, 0x10, RZ ;  /* 0x0000001004007810 */ /* 0x000fc60007f3e0ff */
[----:B------:R-:W-:Y:S01]  /*0720*/  UISETP.NE.AND UP0, UPT, UR4, URZ, UPT ;  /* 0x000000ff0400728c */ /* 0x000fe2000bf05270 */
[----:B--2---:R-:W-:Y:S04]  /*0730*/  STG.E.U8 desc[UR8][R4.64+0xe], R11 ;  /* 0x00000e0b04007986 */ /* 0x004fe8000c101108 */
[----:B---3--:R0:W2:Y:S01]  /*0740*/  LDG.E.U8 R13, desc[UR8][R2.64+0xf] ;  /* 0x00000f08020d7981 */ /* 0x0080a2000c1e1100 */
[----:B------:R-:W-:Y:S01]  /*0750*/  IADD3 R6, P0, PT, R2, 0x10, RZ ;  /* 0x0000001002067810 */ /* 0x000fe20007f1e0ff */
[----:B----4-:R-:W-:-:S04]  /*0760*/  IMAD.X R15, RZ, RZ, R5, P1 ;  /* 0x000000ffff0f7224 */ /* 0x010fc800008e0605 */
[----:B0-----:R-:W-:Y:S01]  /*0770*/  IMAD.X R3, RZ, RZ, R3, P0 ;  /* 0x000000ffff037224 */ /* 0x001fe200000e0603 */
[----:B------:R-:W-:Y:S01]  /*0780*/  MOV R2, R6 ;  /* 0x0000000600027202 */ /* 0x000fe20000000f00 */
[----:B--2---:R0:W-:Y:S02]  /*0790*/  STG.E.U8 desc[UR8][R4.64+0xf], R13 ;  /* 0x00000f0d04007986 */ /* 0x0041e4000c101108 */
[----:B0-----:R-:W-:Y:S02]  /*07a0*/  IMAD.MOV.U32 R4, RZ, RZ, R0 ;  /* 0x000000ffff047224 */ /* 0x001fe400078e0000 */
[----:B------:R-:W-:Y:S01]  /*07b0*/  IMAD.MOV.U32 R5, RZ, RZ, R15 ;  /* 0x000000ffff057224 */ /* 0x000fe200078e000f */
[----:B------:R-:W-:Y:S06]  /*07c0*/  BRA.U UP0, `(.L_x_7) ;  /* 0xfffffffd004c7547 */ /* 0x000fec000b83ffff */
.L_x_6:
[----:B------:R-:W-:-:S13]  /*07d0*/  ISETP.NE.AND P0, PT, RZ, UR5, PT ;  /* 0x00000005ff007c0c */ /* 0x000fda000bf05270 */
[----:B------:R-:W-:Y:S05]  /*07e0*/  @!P0 EXIT ;  /* 0x000000000000894d */ /* 0x000fea0003800000 */
[----:B------:R-:W-:Y:S02]  /*07f0*/  UISETP.GE.U32.AND UP0, UPT, UR5, 0x8, UPT ;  /* 0x000000080500788c */ /* 0x000fe4000bf06070 */
[----:B------:R-:W-:-:S06]  /*0800*/  ULOP3.LUT UR6, UR7, 0x7, URZ, 0xc0, !UPT ;  /* 0x0000000707067892 */ /* 0x000fcc000f8ec0ff */
[----:B------:R-:W-:Y:S01]  /*0810*/  ISETP.NE.AND P0, PT, RZ, UR6, PT ;  /* 0x00000006ff007c0c */ /* 0x000fe2000bf05270 */
[----:B------:R-:W-:-:S12]  /*0820*/  BRA.U !UP0, `(.L_x_8) ;  /* 0x0000000108607547 */ /* 0x000fd8000b800000 */
[----:B------:R-:W2:Y:S04]  /*0830*/  LDG.E.U8 R7, desc[UR8][R2.64] ;  /* 0x0000000802077981 */ /* 0x000ea8000c1e1100 */
[----:B--2---:R0:W-:Y:S04]  /*0840*/  STG.E.U8 desc[UR8][R4.64], R7 ;  /* 0x0000000704007986 */ /* 0x0041e8000c101108 */
[----:B------:R-:W2:Y:S04]  /*0850*/  LDG.E.U8 R9, desc[UR8][R2.64+0x1] ;  /* 0x0000010802097981 */ /* 0x000ea8000c1e1100 */
[----:B--2---:R1:W-:Y:S04]  /*0860*/  STG.E.U8 desc[UR8][R4.64+0x1], R9 ;  /* 0x0000010904007986 */ /* 0x0043e8000c101108 */
[----:B------:R-:W2:Y:S04]  /*0870*/  LDG.E.U8 R11, desc[UR8][R2.64+0x2] ;  /* 0x00000208020b7981 */ /* 0x000ea8000c1e1100 */
[----:B--2---:R-:W-:Y:S04]  /*0880*/  STG.E.U8 desc[UR8][R4.64+0x2], R11 ;  /* 0x0000020b04007986 */ /* 0x004fe8000c101108 */
[----:B------:R-:W2:Y:S04]  /*0890*/  LDG.E.U8 R13, desc[UR8][R2.64+0x3] ;  /* 0x00000308020d7981 */ /* 0x000ea8000c1e1100 */
[----:B--2---:R2:W-:Y:S04]  /*08a0*/  STG.E.U8 desc[UR8][R4.64+0x3], R13 ;  /* 0x0000030d04007986 */ /* 0x0045e8000c101108 */
[----:B------:R-:W3:Y:S04]  /*08b0*/  LDG.E.U8 R15, desc[UR8][R2.64+0x4] ;  /* 0x00000408020f7981 */ /* 0x000ee8000c1e1100 */
[----:B---3--:R-:W-:Y:S04]  /*08c0*/  STG.E.U8 desc[UR8][R4.64+0x4], R15 ;  /* 0x0000040f04007986 */ /* 0x008fe8000c101108 */
[----:B------:R-:W3:Y:S04]  /*08d0*/  LDG.E.U8 R17, desc[UR8][R2.64+0x5] ;  /* 0x0000050802117981 */ /* 0x000ee8000c1e1100 */
[----:B---3--:R-:W-:Y:S04]  /*08e0*/  STG.E.U8 desc[UR8][R4.64+0x5], R17 ;  /* 0x0000051104007986 */ /* 0x008fe8000c101108 */
[----:B0-----:R-:W3:Y:S01]  /*08f0*/  LDG.E.U8 R7, desc[UR8][R2.64+0x6] ;  /* 0x0000060802077981 */ /* 0x001ee2000c1e1100 */
[----:B------:R-:W-:-:S02]  /*0900*/  IADD3 R6, P1, PT, R4, 0x8, RZ ;  /* 0x0000000804067810 */ /* 0x000fc40007f3e0ff */
[----:B------:R-:W-:Y:S01]  /*0910*/  IADD3 R0, P2, PT, R2, 0x8, RZ ;  /* 0x0000000802007810 */ /* 0x000fe20007f5e0ff */
[----:B---3--:R-:W-:Y:S04]  /*0920*/  STG.E.U8 desc[UR8][R4.64+0x6], R7 ;  /* 0x0000060704007986 */ /* 0x008fe8000c101108 */
[----:B-1----:R0:W3:Y:S01]  /*0930*/  LDG.E.U8 R9, desc[UR8][R2.64+0x7] ;  /* 0x0000070802097981 */ /* 0x0020e2000c1e1100 */
[----:B--2---:R-:W-:Y:S02]  /*0940*/  IMAD.X R13, RZ, RZ, R5, P1 ;  /* 0x000000ffff0d7224 */ /* 0x004fe400008e0605 */
[----:B------:R-:W-:Y:S02]  /*0950*/  IMAD.X R11, RZ, RZ, R3, P2 ;  /* 0x000000ffff0b7224 */ /* 0x000fe400010e0603 */
[----:B0-----:R-:W-:-:S02]  /*0960*/  IMAD.MOV.U32 R2, RZ, RZ, R0 ;  /* 0x000000ffff027224 */ /* 0x001fc400078e0000 */
[----:B------:R-:W-:Y:S01]  /*0970*/  IMAD.MOV.U32 R3, RZ, RZ, R11 ;  /* 0x000000ffff037224 */ /* 0x000fe200078e000b */
[----:B---3--:R0:W-:Y:S02]  /*0980*/  STG.E.U8 desc[UR8][R4.64+0x7], R9 ;  /* 0x0000070904007986 */ /* 0x0081e4000c101108 */
[----:B0-----:R-:W-:Y:S01]  /*0990*/  MOV R4, R6 ;  /* 0x0000000600047202 */ /* 0x001fe20000000f00 */
[----:B------:R-:W-:-:S07]  /*09a0*/  IMAD.MOV.U32 R5, RZ, RZ, R13 ;  /* 0x000000ffff057224 */ /* 0x000fce00078e000d */
.L_x_8:
[----:B------:R-:W-:Y:S05]  /*09b0*/  @!P0 EXIT ;  /* 0x000000000000894d */ /* 0x000fea0003800000 */
[----:B------:R-:W-:Y:S02]  /*09c0*/  UISETP.GE.U32.AND UP0, UPT, UR6, 0x4, UPT ;  /* 0x000000040600788c */ /* 0x000fe4000bf06070 */
[----:B------:R-:W-:-:S06]  /*09d0*/  ULOP3.LUT UR4, UR7, 0x3, URZ, 0xc0, !UPT ;  /* 0x0000000307047892 */ /* 0x000fcc000f8ec0ff */
[----:B------:R-:W-:Y:S01]  /*09e0*/  ISETP.NE.AND P0, PT, RZ, UR4, PT ;  /* 0x00000004ff007c0c */ /* 0x000fe2000bf05270 */
[----:B------:R-:W-:-:S12]  /*09f0*/  BRA.U !UP0, `(.L_x_9) ;  /* 0x0000000108407547 */ /* 0x000fd8000b800000 */
[----:B------:R-:W2:Y:S04]  /*0a00*/  LDG.E.U8 R7, desc[UR8][R2.64] ;  /* 0x0000000802077981 */ /* 0x000ea8000c1e1100 */
[----:B--2---:R-:W-:Y:S04]  /*0a10*/  STG.E.U8 desc[UR8][R4.64], R7 ;  /* 0x0000000704007986 */ /* 0x004fe8000c101108 */
[----:B------:R-:W2:Y:S04]  /*0a20*/  LDG.E.U8 R9, desc[UR8][R2.64+0x1] ;  /* 0x0000010802097981 */ /* 0x000ea8000c1e1100 */
[----:B--2---:R-:W-:Y:S04]  /*0a30*/  STG.E.U8 desc[UR8][R4.64+0x1], R9 ;  /* 0x0000010904007986 */ /* 0x004fe8000c101108 */
[----:B------:R-:W2:Y:S01]  /*0a40*/  LDG.E.U8 R11, desc[UR8][R2.64+0x2] ;  /* 0x00000208020b7981 */ /* 0x000ea2000c1e1100 */
[----:B------:R-:W-:-:S02]  /*0a50*/  IADD3 R6, P1, PT, R4, 0x4, RZ ;  /* 0x0000000404067810 */ /* 0x000fc40007f3e0ff */
[----:B------:R-:W-:Y:S01]  /*0a60*/  IADD3 R0, P2, PT, R2, 0x4, RZ ;  /* 0x0000000402007810 */ /* 0x000fe20007f5e0ff */
[----:B--2---:R-:W-:Y:S04]  /*0a70*/  STG.E.U8 desc[UR8][R4.64+0x2], R11 ;  /* 0x0000020b04007986 */ /* 0x004fe8000c101108 */
[----:B------:R0:W2:Y:S01]  /*0a80*/  LDG.E.U8 R13, desc[UR8][R2.64+0x3] ;  /* 0x00000308020d7981 */ /* 0x0000a2000c1e1100 */
[----:B------:R-:W-:Y:S02]  /*0a90*/  IMAD.X R17, RZ, RZ, R5, P1 ;  /* 0x000000ffff117224 */ /* 0x000fe400008e0605 */
[----:B------:R-:W-:Y:S02]  /*0aa0*/  IMAD.X R15, RZ, RZ, R3, P2 ;  /* 0x000000ffff0f7224 */ /* 0x000fe400010e0603 */
[----:B0-----:R-:W-:-:S02]  /*0ab0*/  IMAD.MOV.U32 R2, RZ, RZ, R0 ;  /* 0x000000ffff027224 */ /* 0x001fc400078e0000 */
[----:B------:R-:W-:Y:S01]  /*0ac0*/  IMAD.MOV.U32 R3, RZ, RZ, R15 ;  /* 0x000000ffff037224 */ /* 0x000fe200078e000f */
[----:B--2---:R0:W-:Y:S02]  /*0ad0*/  STG.E.U8 desc[UR8][R4.64+0x3], R13 ;  /* 0x0000030d04007986 */ /* 0x0041e4000c101108 */
[----:B0-----:R-:W-:Y:S01]  /*0ae0*/  IMAD.MOV.U32 R4, RZ, RZ, R6 ;  /* 0x000000ffff047224 */ /* 0x001fe200078e0006 */
[----:B------:R-:W-:-:S07]  /*0af0*/  MOV R5, R17 ;  /* 0x0000001100057202 */ /* 0x000fce0000000f00 */
.L_x_9:
[----:B------:R-:W-:Y:S05]  /*0b00*/  @!P0 EXIT ;  /* 0x000000000000894d */ /* 0x000fea0003800000 */
[----:B------:R-:W-:-:S12]  /*0b10*/  UIADD3 UR4, UPT, UPT, -UR4, URZ, URZ ;  /* 0x000000ff04047290 */ /* 0x000fd8000fffe1ff */
.L_x_10:
[----:B------:R0:W2:Y:S01]  /*0b20*/  LDG.E.U8 R7, desc[UR8][R2.64] ;  /* 0x0000000802077981 */ /* 0x0000a2000c1e1100 */
[----:B------:R-:W-:Y:S01]  /*0b30*/  UIADD3 UR4, UPT, UPT, UR4, 0x1, URZ ;  /* 0x0000000104047890 */ /* 0x000fe2000fffe0ff */
[----:B------:R-:W-:-:S03]  /*0b40*/  IADD3 R0, P1, PT, R4, 0x1, RZ ;  /* 0x0000000104007810 */ /* 0x000fc60007f3e0ff */
[----:B------:R-:W-:Y:S02]  /*0b50*/  UISETP.NE.AND UP0, UPT, UR4, URZ, UPT ;  /* 0x000000ff0400728c */ /* 0x000fe4000bf05270 */
[----:B------:R-:W-:Y:S01]  /*0b60*/  IMAD.X R9, RZ, RZ, R5, P1 ;  /* 0x000000ffff097224 */ /* 0x000fe200008e0605 */
[----:B0-----:R-:W-:-:S05]  /*0b70*/  IADD3 R2, P0, PT, R2, 0x1, RZ ;  /* 0x0000000102027810 */ /* 0x001fca0007f1e0ff */
[----:B------:R-:W-:Y:S01]  /*0b80*/  IMAD.X R3, RZ, RZ, R3, P0 ;  /* 0x000000ffff037224 */ /* 0x000fe200000e0603 */
[----:B--2---:R0:W-:Y:S02]  /*0b90*/  STG.E.U8 desc[UR8][R4.64], R7 ;  /* 0x0000000704007986 */ /* 0x0041e4000c101108 */
[----:B0-----:R-:W-:Y:S02]  /*0ba0*/  IMAD.MOV.U32 R4, RZ, RZ, R0 ;  /* 0x000000ffff047224 */ /* 0x001fe400078e0000 */
[----:B------:R-:W-:Y:S01]  /*0bb0*/  IMAD.MOV.U32 R5, RZ, RZ, R9 ;  /* 0x000000ffff057224 */ /* 0x000fe200078e0009 */
[----:B------:R-:W-:Y:S06]  /*0bc0*/  BRA.U UP0, `(.L_x_10) ;  /* 0xfffffffd00d47547 */ /* 0x000fec000b83ffff */
[----:B------:R-:W-:Y:S05]  /*0bd0*/  EXIT ;  /* 0x000000000000794d */ /* 0x000fea0003800000 */
.L_x_11:
[----:B------:R-:W-:-:S00]  /*0be0*/  BRA `(.L_x_11) ;  /* 0xfffffffc00fc7947 */ /* 0x000fc0000383ffff */
[----:B------:R-:W-:-:S00]  /*0bf0*/  NOP ;  /* 0x0000000000007918 */ /* 0x000fc00000000000 */
        /* <DEDUP_REMOVED lines=8> */
.L_x_12:


//--------------------- .nv.shared.reserved.0     --------------------------
	.section	.nv.shared.reserved.0,"aw",@nobits
	.weak		__nv_reservedSMEM_offset_0_alias
	.size		__nv_reservedSMEM_offset_0_alias, 0, 64
	.other		__nv_reservedSMEM_offset_0_alias,@"STO_CUDA_RESERVED_SHARED STV_DEFAULT"
__nv_reservedSMEM_offset_0_alias:
	.zero		0
	.zero		64


//--------------------- .nv.constant0._Z4grepPcS_S_ii --------------------------
	.section	.nv.constant0._Z4grepPcS_S_ii,"a",@progbits
	.sectionflags	@""
	.align	4
.nv.constant0._Z4grepPcS_S_ii:
	.zero		928


//--------------------- SYMBOLS --------------------------

	.type		.nv.reservedSmem.offset0,@object
	.size		.nv.reservedSmem.offset0,0x4
